	.headerflags	@"EF_CUDA_TEXMODE_UNIFIED EF_CUDA_64BIT_ADDRESS EF_CUDA_ACCELERATORS EF_CUDA_SM90 EF_CUDA_VIRTUAL_SM(EF_CUDA_SM90)"
	.elftype	@"ET_EXEC"


//--------------------- .nv.info                  --------------------------
	.section	.nv.info,"",@"SHT_CUDA_INFO"
	.align	4


	//----- nvinfo : EIATTR_REGCOUNT
	.align		4
        /*0000*/ 	.byte	0x04, 0x2f
        /*0002*/ 	.short	(.L_3 - .L_2)
	.align		4
.L_2:
        /*0004*/ 	.word	index@(triton_poi_fused__native_batch_norm_legit_no_training_29)
        /*0008*/ 	.word	0x00000010


	//----- nvinfo : EIATTR_MIN_STACK_SIZE
	.align		4
.L_3:
        /*000c*/ 	.byte	0x04, 0x12
        /*000e*/ 	.short	(.L_5 - .L_4)
	.align		4
.L_4:
        /*0010*/ 	.word	index@(triton_poi_fused__native_batch_norm_legit_no_training_29)
        /*0014*/ 	.word	0x00000000


	//----- nvinfo : EIATTR_FRAME_SIZE
	.align		4
.L_5:
        /*0018*/ 	.byte	0x04, 0x11
        /*001a*/ 	.short	(.L_7 - .L_6)
	.align		4
.L_6:
        /*001c*/ 	.word	index@(triton_poi_fused__native_batch_norm_legit_no_training_29)
        /*0020*/ 	.word	0x00000000


	//----- nvinfo : EIATTR_MIN_STACK_SIZE
	.align		4
.L_7:
        /*0024*/ 	.byte	0x04, 0x12
        /*0026*/ 	.short	(.L_9 - .L_8)
	.align		4
.L_8:
        /*0028*/ 	.word	index@(triton_poi_fused__native_batch_norm_legit_no_training_29)
        /*002c*/ 	.word	0x00000000
.L_9:


//--------------------- .nv.info.triton_poi_fused__native_batch_norm_legit_no_training_29 --------------------------
	.section	.nv.info.triton_poi_fused__native_batch_norm_legit_no_training_29,"",@"SHT_CUDA_INFO"
	.sectionflags	@""
	.align	4


	//----- nvinfo : EIATTR_CUDA_API_VERSION
	.align		4
        /*0000*/ 	.byte	0x04, 0x37
        /*0002*/ 	.short	(.L_11 - .L_10)
.L_10:
        /*0004*/ 	.word	0x0000007c


	//----- nvinfo : EIATTR_KPARAM_INFO
	.align		4
.L_11:
        /*0008*/ 	.byte	0x04, 0x17
        /*000a*/ 	.short	(.L_13 - .L_12)
.L_12:
        /*000c*/ 	.word	0x00000000
        /*0010*/ 	.short	0x0006
        /*0012*/ 	.short	0x0030
        /*0014*/ 	.byte	0x00, 0xf0, 0x11, 0x00


	//----- nvinfo : EIATTR_KPARAM_INFO
	.align		4
.L_13:
        /*0018*/ 	.byte	0x04, 0x17
        /*001a*/ 	.short	(.L_15 - .L_14)
.L_14:
        /*001c*/ 	.word	0x00000000
        /*0020*/ 	.short	0x0005
        /*0022*/ 	.short	0x0028
        /*0024*/ 	.byte	0x00, 0xf4, 0x21, 0x00


	//----- nvinfo : EIATTR_KPARAM_INFO
	.align		4
.L_15:
        /*0028*/ 	.byte	0x04, 0x17
        /*002a*/ 	.short	(.L_17 - .L_16)
.L_16:
        /*002c*/ 	.word	0x00000000
        /*0030*/ 	.short	0x0004
        /*0032*/ 	.short	0x0020
        /*0034*/ 	.byte	0x00, 0xf4, 0x21, 0x00


	//----- nvinfo : EIATTR_KPARAM_INFO
	.align		4
.L_17:
        /*0038*/ 	.byte	0x04, 0x17
        /*003a*/ 	.short	(.L_19 - .L_18)
.L_18:
        /*003c*/ 	.word	0x00000000
        /*0040*/ 	.short	0x0003
        /*0042*/ 	.short	0x0018
        /*0044*/ 	.byte	0x00, 0xf4, 0x21, 0x00


	//----- nvinfo : EIATTR_KPARAM_INFO
	.align		4
.L_19:
        /*0048*/ 	.byte	0x04, 0x17
        /*004a*/ 	.short	(.L_21 - .L_20)
.L_20:
        /*004c*/ 	.word	0x00000000
        /*0050*/ 	.short	0x0002
        /*0052*/ 	.short	0x0010
        /*0054*/ 	.byte	0x00, 0xf4, 0x21, 0x00


	//----- nvinfo : EIATTR_KPARAM_INFO
	.align		4
.L_21:
        /*0058*/ 	.byte	0x04, 0x17
        /*005a*/ 	.short	(.L_23 - .L_22)
.L_22:
        /*005c*/ 	.word	0x00000000
        /*0060*/ 	.short	0x0001
        /*0062*/ 	.short	0x0008
        /*0064*/ 	.byte	0x00, 0xf4, 0x21, 0x00


	//----- nvinfo : EIATTR_KPARAM_INFO
	.align		4
.L_23:
        /*0068*/ 	.byte	0x04, 0x17
        /*006a*/ 	.short	(.L_25 - .L_24)
.L_24:
        /*006c*/ 	.word	0x00000000
        /*0070*/ 	.short	0x0000
        /*0072*/ 	.short	0x0000
        /*0074*/ 	.byte	0x00, 0xf4, 0x21, 0x00


	//----- nvinfo : EIATTR_SPARSE_MMA_MASK
	.align		4
.L_25:
        /*0078*/ 	.byte	0x03, 0x50
        /*007a*/ 	.short	0x0000


	//----- nvinfo : EIATTR_MAXREG_COUNT
	.align		4
        /*007c*/ 	.byte	0x03, 0x1b
        /*007e*/ 	.short	0x00ff


	//----- nvinfo : EIATTR_EXIT_INSTR_OFFSETS
	.align		4
        /*0080*/ 	.byte	0x04, 0x1c
        /*0082*/ 	.short	(.L_27 - .L_26)


	//   ....[0]....
.L_26:
        /*0084*/ 	.word	0x000002b0


	//----- nvinfo : EIATTR_REQNTID
	.align		4
.L_27:
        /*0088*/ 	.byte	0x04, 0x10
        /*008a*/ 	.short	(.L_29 - .L_28)
.L_28:
        /*008c*/ 	.word	0x00000080
        /*0090*/ 	.word	0x00000001
        /*0094*/ 	.word	0x00000001


	//----- nvinfo : EIATTR_CBANK_PARAM_SIZE
	.align		4
.L_29:
        /*0098*/ 	.byte	0x03, 0x19
        /*009a*/ 	.short	0x0034


	//----- nvinfo : EIATTR_PARAM_CBANK
	.align		4
        /*009c*/ 	.byte	0x04, 0x0a
        /*009e*/ 	.short	(.L_31 - .L_30)
	.align		4
.L_30:
        /*00a0*/ 	.word	index@(.nv.constant0.triton_poi_fused__native_batch_norm_legit_no_training_29)
        /*00a4*/ 	.short	0x0210
        /*00a6*/ 	.short	0x0034


	//----- nvinfo : EIATTR_SW_WAR
	.align		4
.L_31:
        /*00a8*/ 	.byte	0x04, 0x36
        /*00aa*/ 	.short	(.L_33 - .L_32)
.L_32:
        /*00ac*/ 	.word	0x00000008
.L_33:


//--------------------- .nv.callgraph             --------------------------
	.section	.nv.callgraph,"",@"SHT_CUDA_CALLGRAPH"
	.align	4
	.sectionentsize	8
	.align		4
        /*0000*/ 	.word	0x00000000
	.align		4
        /*0004*/ 	.word	0xffffffff
	.align		4
        /*0008*/ 	.word	0x00000000
	.align		4
        /*000c*/ 	.word	0xfffffffe
	.align		4
        /*0010*/ 	.word	0x00000000
	.align		4
        /*0014*/ 	.word	0xfffffffd
	.align		4
        /*0018*/ 	.word	0x00000000
	.align		4
        /*001c*/ 	.word	0xfffffffc


//--------------------- .nv.constant4             --------------------------
	.section	.nv.constant4,"a",@progbits
	.align	8
	.align		8
.nv.constant4:
        /*0000*/ 	.dword	_$_str
	.align		8
        /*0008*/ 	.dword	_$_str_$_2


//--------------------- .text.triton_poi_fused__native_batch_norm_legit_no_training_29 --------------------------
	.section	.text.triton_poi_fused__native_batch_norm_legit_no_training_29,"ax",@progbits
	.align	128
        .global         triton_poi_fused__native_batch_norm_legit_no_training_29
        .type           triton_poi_fused__native_batch_norm_legit_no_training_29,@function
        .size           triton_poi_fused__native_batch_norm_legit_no_training_29,(.L_x_1 - triton_poi_fused__native_batch_norm_legit_no_training_29)
        .other          triton_poi_fused__native_batch_norm_legit_no_training_29,@"STO_CUDA_ENTRY STV_DEFAULT"
triton_poi_fused__native_batch_norm_legit_no_training_29:
.text.triton_poi_fused__native_batch_norm_legit_no_training_29:
[----:B------:R-:W-:Y:S01]  /*0000*/  LDC R1, c[0x0][0x28] ;  /* 0x00000a00ff017b82 */ /* 0x000fe20000000800 */
[----:B------:R-:W1:Y:S07]  /*0010*/  S2R R0, SR_TID.X ;  /* 0x0000000000007919 */ /* 0x000e6e0000002100 */
[----:B------:R-:W2:Y:S01]  /*0020*/  LDC.64 R6, c[0x0][0x220] ;  /* 0x00008800ff067b82 */ /* 0x000ea20000000a00 */
[----:B------:R-:W-:Y:S01]  /*0030*/  ULDC.64 UR4, c[0x0][0x208] ;  /* 0x0000820000047ab9 */ /* 0x000fe20000000a00 */
[----:B------:R-:W3:Y:S06]  /*0040*/  S2R R3, SR_CTAID.X ;  /* 0x0000000000037919 */ /* 0x000eec0000002500 */
[----:B------:R-:W4:Y:S08]  /*0050*/  LDC.64 R4, c[0x0][0x218] ;  /* 0x00008600ff047b82 */ /* 0x000f300000000a00 */
[----:B------:R-:W5:Y:S08]  /*0060*/  LDC.64 R8, c[0x0][0x228] ;  /* 0x00008a00ff087b82 */ /* 0x000f700000000a00 */
[----:B------:R-:W5:Y:S01]  /*0070*/  LDC.64 R10, c[0x0][0x230] ;  /* 0x00008c00ff0a7b82 */ /* 0x000f620000000a00 */
[----:B-1----:R-:W-:-:S02]  /*0080*/  LOP3.LUT R0, R0, 0x7f, RZ, 0xc0, !PT ;  /* 0x0000007f00007812 */ /* 0x002fc400078ec0ff */
[----:B---3--:R-:W-:Y:S02]  /*0090*/  SHF.R.S32.HI R2, RZ, 0x18, R3 ;  /* 0x00000018ff027819 */ /* 0x008fe40000011403 */
[----:B------:R-:W-:Y:S02]  /*00a0*/  LEA R0, R3, R0, 0x7 ;  /* 0x0000000003007211 */ /* 0x000fe400078e38ff */
[----:B------:R-:W-:-:S04]  /*00b0*/  SGXT R3, R2, 0x1 ;  /* 0x000000010203781a */ /* 0x000fc80000000200 */
[----:B------:R-:W-:-:S04]  /*00c0*/  LEA.HI R3, R3, R0, RZ, 0x7 ;  /* 0x0000000003037211 */ /* 0x000fc800078f38ff */
[----:B------:R-:W-:-:S04]  /*00d0*/  LOP3.LUT R3, R3, 0xffffff80, RZ, 0xc0, !PT ;  /* 0xffffff8003037812 */ /* 0x000fc800078ec0ff */
[----:B------:R-:W-:Y:S02]  /*00e0*/  IADD3 R13, R0, -R3, RZ ;  /* 0x80000003000d7210 */ /* 0x000fe40007ffe0ff */
[----:B------:R-:W1:Y:S03]  /*00f0*/  LDC.64 R2, c[0x0][0x210] ;  /* 0x00008400ff027b82 */ /* 0x000e660000000a00 */
[----:B--2---:R-:W-:-:S06]  /*0100*/  IMAD.WIDE R6, R13, 0x4, R6 ;  /* 0x000000040d067825 */ /* 0x004fcc00078e0206 */
[----:B------:R-:W2:Y:S01]  /*0110*/  LDG.E.EL R6, desc[UR4][R6.64] ;  /* 0x0000000406067981 */ /* 0x000ea2000c2e1900 */
[----:B----4-:R-:W-:-:S04]  /*0120*/  IMAD.WIDE R4, R13, 0x4, R4 ;  /* 0x000000040d047825 */ /* 0x010fc800078e0204 */
[C---:B-----5:R-:W-:Y:S02]  /*0130*/  IMAD.WIDE R8, R13.reuse, 0x4, R8 ;  /* 0x000000040d087825 */ /* 0x060fe400078e0208 */
[----:B------:R3:W4:Y:S02]  /*0140*/  LDG.E.EL R5, desc[UR4][R4.64] ;  /* 0x0000000404057981 */ /* 0x000724000c2e1900 */
[----:B0-----:R-:W-:Y:S02]  /*0150*/  IMAD.WIDE R10, R13, 0x4, R10 ;  /* 0x000000040d0a7825 */ /* 0x001fe400078e020a */
[----:B------:R-:W5:Y:S02]  /*0160*/  LDG.E.EL R8, desc[UR4][R8.64] ;  /* 0x0000000408087981 */ /* 0x000f64000c2e1900 */
[C---:B-1----:R-:W-:Y:S02]  /*0170*/  IMAD.WIDE R2, R0.reuse, 0x4, R2 ;  /* 0x0000000400027825 */ /* 0x042fe400078e0202 */
[----:B------:R-:W5:Y:S04]  /*0180*/  LDG.E.EL R11, desc[UR4][R10.64] ;  /* 0x000000040a0b7981 */ /* 0x000f68000c2e1900 */
[----:B------:R0:W4:Y:S01]  /*0190*/  LDG.E R12, desc[UR4][R2.64] ;  /* 0x00000004020c7981 */ /* 0x000122000c1e1900 */
[----:B---3--:R-:W-:Y:S01]  /*01a0*/  HFMA2.MMA R4, -RZ, RZ, 1.625, 0 ;  /* 0x3e800000ff047435 */ /* 0x008fe200000001ff */
[----:B0-----:R-:W0:Y:S02]  /*01b0*/  LDC.64 R2, c[0x0][0x238] ;  /* 0x00008e00ff027b82 */ /* 0x001e240000000a00 */
[----:B0-----:R-:W-:-:S04]  /*01c0*/  IMAD.WIDE R2, R0, 0x4, R2 ;  /* 0x0000000400027825 */ /* 0x001fc800078e0202 */
[----:B--2---:R-:W-:-:S04]  /*01d0*/  FADD R6, R6, 9.9999997473787516356e-06 ;  /* 0x3727c5ac06067421 */ /* 0x004fc80000000000 */
[----:B------:R-:W0:Y:S02]  /*01e0*/  MUFU.SQRT R7, R6 ;  /* 0x0000000600077308 */ /* 0x000e240000002000 */
[C---:B0-----:R-:W-:Y:S02]  /*01f0*/  FSETP.GT.AND P0, PT, R7.reuse, 8.50705917302346158658e+37, PT ;  /* 0x7e8000000700780b */ /* 0x041fe40003f04000 */
[----:B------:R-:W-:-:S11]  /*0200*/  FSETP.GEU.AND P1, PT, R7, 1.175494350822287508e-38, PT ;  /* 0x008000000700780b */ /* 0x000fd60003f2e000 */
[----:B------:R-:W-:-:S04]  /*0210*/  @P0 FMUL R7, R7, 0.25 ;  /* 0x3e80000007070820 */ /* 0x000fc80000400000 */
[----:B------:R-:W-:-:S06]  /*0220*/  @!P1 FMUL R7, R7, 16777216 ;  /* 0x4b80000007079820 */ /* 0x000fcc0000400000 */
[----:B------:R-:W0:Y:S01]  /*0230*/  MUFU.RCP R7, R7 ;  /* 0x0000000700077308 */ /* 0x000e220000001000 */
[----:B------:R-:W-:Y:S01]  /*0240*/  FSEL R4, R4, 1, P0 ;  /* 0x3f80000004047808 */ /* 0x000fe20000000000 */
[----:B----4-:R-:W-:-:S04]  /*0250*/  FADD R5, R12, -R5 ;  /* 0x800000050c057221 */ /* 0x010fc80000000000 */
[----:B------:R-:W-:-:S04]  /*0260*/  @!P1 FMUL R4, R4, 16777216 ;  /* 0x4b80000004049820 */ /* 0x000fc80000400000 */
[----:B0-----:R-:W-:-:S04]  /*0270*/  FMUL R4, R7, R4 ;  /* 0x0000000407047220 */ /* 0x001fc80000400000 */
[----:B------:R-:W-:-:S04]  /*0280*/  FMUL R4, R5, R4 ;  /* 0x0000000405047220 */ /* 0x000fc80000400000 */
[----:B-----5:R-:W-:-:S05]  /*0290*/  FFMA R11, R8, R4, R11 ;  /* 0x00000004080b7223 */ /* 0x020fca000000000b */
[----:B------:R-:W-:Y:S01]  /*02a0*/  STG.E desc[UR4][R2.64], R11 ;  /* 0x0000000b02007986 */ /* 0x000fe2000c101904 */
[----:B------:R-:W-:Y:S05]  /*02b0*/  EXIT ;  /* 0x000000000000794d */ /* 0x000fea0003800000 */
.L_x_0:
[----:B------:R-:W-:-:S00]  /*02c0*/  BRA `(.L_x_0) ;  /* 0xfffffffc00fc7947 */ /* 0x000fc0000383ffff */
[----:B------:R-:W-:-:S00]  /*02d0*/  NOP ;  /* 0x0000000000007918 */ /* 0x000fc00000000000 */
        /* <DEDUP_REMOVED lines=10> */
.L_x_1:


//--------------------- .nv.global.init           --------------------------
	.section	.nv.global.init,"aw",@progbits
.nv.global.init:
	.type		_$_str,@object
	.size		_$_str,(_$_str_$_2 - _$_str)
_$_str:
        /*0000*/ 	.byte	0x5f, 0x5f, 0x43, 0x55, 0x44, 0x41, 0x5f, 0x46, 0x54, 0x5a, 0x00
	.type		_$_str_$_2,@object
	.size		_$_str_$_2,(.L_1 - _$_str_$_2)
_$_str_$_2:
        /*000b*/ 	.byte	0x5f, 0x5f, 0x43, 0x55, 0x44, 0x41, 0x5f, 0x50, 0x52, 0x45, 0x43, 0x5f, 0x53, 0x51, 0x52, 0x54
        /*001b*/ 	.byte	0x00
.L_1:


//--------------------- .nv.constant0.triton_poi_fused__native_batch_norm_legit_no_training_29 --------------------------
	.section	.nv.constant0.triton_poi_fused__native_batch_norm_legit_no_training_29,"a",@progbits
	.sectionflags	@""
	.align	4
.nv.constant0.triton_poi_fused__native_batch_norm_legit_no_training_29:
	.zero		580
